	.headerflags	@"EF_CUDA_TEXMODE_UNIFIED EF_CUDA_64BIT_ADDRESS EF_CUDA_ACCELERATORS EF_CUDA_SM90 EF_CUDA_VIRTUAL_SM(EF_CUDA_SM90)"
	.elftype	@"ET_EXEC"


//--------------------- .nv.info                  --------------------------
	.section	.nv.info,"",@"SHT_CUDA_INFO"
	.align	4


	//----- nvinfo : EIATTR_REGCOUNT
	.align		4
        /*0000*/ 	.byte	0x04, 0x2f
        /*0002*/ 	.short	(.L_1 - .L_0)
	.align		4
.L_0:
        /*0004*/ 	.word	index@(triton_poi_fused_convolution_13)
        /*0008*/ 	.word	0x0000001e


	//----- nvinfo : EIATTR_MIN_STACK_SIZE
	.align		4
.L_1:
        /*000c*/ 	.byte	0x04, 0x12
        /*000e*/ 	.short	(.L_3 - .L_2)
	.align		4
.L_2:
        /*0010*/ 	.word	index@(triton_poi_fused_convolution_13)
        /*0014*/ 	.word	0x00000000


	//----- nvinfo : EIATTR_FRAME_SIZE
	.align		4
.L_3:
        /*0018*/ 	.byte	0x04, 0x11
        /*001a*/ 	.short	(.L_5 - .L_4)
	.align		4
.L_4:
        /*001c*/ 	.word	index@(triton_poi_fused_convolution_13)
        /*0020*/ 	.word	0x00000000


	//----- nvinfo : EIATTR_MIN_STACK_SIZE
	.align		4
.L_5:
        /*0024*/ 	.byte	0x04, 0x12
        /*0026*/ 	.short	(.L_7 - .L_6)
	.align		4
.L_6:
        /*0028*/ 	.word	index@(triton_poi_fused_convolution_13)
        /*002c*/ 	.word	0x00000000
.L_7:


//--------------------- .nv.info.triton_poi_fused_convolution_13 --------------------------
	.section	.nv.info.triton_poi_fused_convolution_13,"",@"SHT_CUDA_INFO"
	.sectionflags	@""
	.align	4


	//----- nvinfo : EIATTR_CUDA_API_VERSION
	.align		4
        /*0000*/ 	.byte	0x04, 0x37
        /*0002*/ 	.short	(.L_9 - .L_8)
.L_8:
        /*0004*/ 	.word	0x0000007c


	//----- nvinfo : EIATTR_KPARAM_INFO
	.align		4
.L_9:
        /*0008*/ 	.byte	0x04, 0x17
        /*000a*/ 	.short	(.L_11 - .L_10)
.L_10:
        /*000c*/ 	.word	0x00000000
        /*0010*/ 	.short	0x0003
        /*0012*/ 	.short	0x0014
        /*0014*/ 	.byte	0x00, 0xf0, 0x11, 0x00


	//----- nvinfo : EIATTR_KPARAM_INFO
	.align		4
.L_11:
        /*0018*/ 	.byte	0x04, 0x17
        /*001a*/ 	.short	(.L_13 - .L_12)
.L_12:
        /*001c*/ 	.word	0x00000000
        /*0020*/ 	.short	0x0002
        /*0022*/ 	.short	0x0010
        /*0024*/ 	.byte	0x00, 0xf0, 0x11, 0x00


	//----- nvinfo : EIATTR_KPARAM_INFO
	.align		4
.L_13:
        /*0028*/ 	.byte	0x04, 0x17
        /*002a*/ 	.short	(.L_15 - .L_14)
.L_14:
        /*002c*/ 	.word	0x00000000
        /*0030*/ 	.short	0x0001
        /*0032*/ 	.short	0x0008
        /*0034*/ 	.byte	0x00, 0xf4, 0x21, 0x00


	//----- nvinfo : EIATTR_KPARAM_INFO
	.align		4
.L_15:
        /*0038*/ 	.byte	0x04, 0x17
        /*003a*/ 	.short	(.L_17 - .L_16)
.L_16:
        /*003c*/ 	.word	0x00000000
        /*0040*/ 	.short	0x0000
        /*0042*/ 	.short	0x0000
        /*0044*/ 	.byte	0x00, 0xf4, 0x21, 0x00


	//----- nvinfo : EIATTR_SPARSE_MMA_MASK
	.align		4
.L_17:
        /*0048*/ 	.byte	0x03, 0x50
        /*004a*/ 	.short	0x0000


	//----- nvinfo : EIATTR_MAXREG_COUNT
	.align		4
        /*004c*/ 	.byte	0x03, 0x1b
        /*004e*/ 	.short	0x00ff


	//----- nvinfo : EIATTR_EXIT_INSTR_OFFSETS
	.align		4
        /*0050*/ 	.byte	0x04, 0x1c
        /*0052*/ 	.short	(.L_19 - .L_18)


	//   ....[0]....
.L_18:
        /*0054*/ 	.word	0x000006c0


	//   ....[1]....
        /*0058*/ 	.word	0x00000710


	//----- nvinfo : EIATTR_REQNTID
	.align		4
.L_19:
        /*005c*/ 	.byte	0x04, 0x10
        /*005e*/ 	.short	(.L_21 - .L_20)
.L_20:
        /*0060*/ 	.word	0x00000080
        /*0064*/ 	.word	0x00000001
        /*0068*/ 	.word	0x00000001


	//----- nvinfo : EIATTR_CBANK_PARAM_SIZE
	.align		4
.L_21:
        /*006c*/ 	.byte	0x03, 0x19
        /*006e*/ 	.short	0x0018


	//----- nvinfo : EIATTR_PARAM_CBANK
	.align		4
        /*0070*/ 	.byte	0x04, 0x0a
        /*0072*/ 	.short	(.L_23 - .L_22)
	.align		4
.L_22:
        /*0074*/ 	.word	index@(.nv.constant0.triton_poi_fused_convolution_13)
        /*0078*/ 	.short	0x0210
        /*007a*/ 	.short	0x0018


	//----- nvinfo : EIATTR_SW_WAR
	.align		4
.L_23:
        /*007c*/ 	.byte	0x04, 0x36
        /*007e*/ 	.short	(.L_25 - .L_24)
.L_24:
        /*0080*/ 	.word	0x00000008
.L_25:


//--------------------- .nv.callgraph             --------------------------
	.section	.nv.callgraph,"",@"SHT_CUDA_CALLGRAPH"
	.align	4
	.sectionentsize	8
	.align		4
        /*0000*/ 	.word	0x00000000
	.align		4
        /*0004*/ 	.word	0xffffffff
	.align		4
        /*0008*/ 	.word	0x00000000
	.align		4
        /*000c*/ 	.word	0xfffffffe
	.align		4
        /*0010*/ 	.word	0x00000000
	.align		4
        /*0014*/ 	.word	0xfffffffd
	.align		4
        /*0018*/ 	.word	0x00000000
	.align		4
        /*001c*/ 	.word	0xfffffffc


//--------------------- .text.triton_poi_fused_convolution_13 --------------------------
	.section	.text.triton_poi_fused_convolution_13,"ax",@progbits
	.sectionflags	@"SHF_BARRIERS=1"
	.align	128
        .global         triton_poi_fused_convolution_13
        .type           triton_poi_fused_convolution_13,@function
        .size           triton_poi_fused_convolution_13,(.L_x_1 - triton_poi_fused_convolution_13)
        .other          triton_poi_fused_convolution_13,@"STO_CUDA_ENTRY STV_DEFAULT"
triton_poi_fused_convolution_13:
.text.triton_poi_fused_convolution_13:
[----:B------:R-:W0:Y:S01]  /*0000*/  LDC R1, c[0x0][0x28] ;  /* 0x00000a00ff017b82 */ /* 0x000e220000000800 */
[----:B------:R-:W1:Y:S07]  /*0010*/  S2R R19, SR_CTAID.Z ;  /* 0x0000000000137919 */ /* 0x000e6e0000002700 */
[----:B------:R-:W1:Y:S01]  /*0020*/  S2UR UR4, SR_CTAID.Y ;  /* 0x00000000000479c3 */ /* 0x000e620000002600 */
[----:B------:R-:W-:Y:S01]  /*0030*/  IMAD.MOV.U32 R14, RZ, RZ, RZ ;  /* 0x000000ffff0e7224 */ /* 0x000fe200078e00ff */
[----:B------:R-:W-:Y:S01]  /*0040*/  ULDC.64 UR6, c[0x0][0x208] ;  /* 0x0000820000067ab9 */ /* 0x000fe20000000a00 */
[----:B------:R-:W2:Y:S01]  /*0050*/  S2R R15, SR_CTAID.X ;  /* 0x00000000000f7919 */ /* 0x000ea20000002500 */
[----:B------:R-:W3:Y:S04]  /*0060*/  S2R R18, SR_TID.X ;  /* 0x0000000000127919 */ /* 0x000ee80000002100 */
[----:B------:R-:W1:Y:S08]  /*0070*/  LDC R0, c[0x0][0x10] ;  /* 0x00000400ff007b82 */ /* 0x000e700000000800 */
[----:B------:R-:W4:Y:S01]  /*0080*/  LDC.64 R16, c[0x0][0x210] ;  /* 0x00008400ff107b82 */ /* 0x000f220000000a00 */
[----:B-1----:R-:W-:-:S02]  /*0090*/  IMAD R19, R19, R0, UR4 ;  /* 0x0000000413137e24 */ /* 0x002fc4000f8e0200 */
[----:B--2---:R-:W-:Y:S02]  /*00a0*/  IMAD.SHL.U32 R15, R15, 0x10, RZ ;  /* 0x000000100f0f7824 */ /* 0x004fe400078e00ff */
[----:B------:R-:W-:Y:S01]  /*00b0*/  IMAD.SHL.U32 R19, R19, 0x40, RZ ;  /* 0x0000004013137824 */ /* 0x000fe200078e00ff */
[----:B---3--:R-:W-:Y:S02]  /*00c0*/  SHF.R.U32.HI R0, RZ, 0x4, R18 ;  /* 0x00000004ff007819 */ /* 0x008fe40000011612 */
[----:B------:R-:W-:Y:S02]  /*00d0*/  LOP3.LUT R4, R15, 0xf, R18, 0xf8, !PT ;  /* 0x0000000f0f047812 */ /* 0x000fe400078ef812 */
[----:B------:R-:W-:Y:S02]  /*00e0*/  SGXT.U32 R0, R0, 0x3 ;  /* 0x000000030000781a */ /* 0x000fe40000000000 */
[----:B------:R-:W-:Y:S02]  /*00f0*/  ISETP.GE.AND P0, PT, R4, 0x9, PT ;  /* 0x000000090400780c */ /* 0x000fe40003f06270 */
[----:B------:R-:W-:-:S02]  /*0100*/  LOP3.LUT R3, R19, 0x8, R0, 0xfe, !PT ;  /* 0x0000000813037812 */ /* 0x000fc400078efe00 */
[----:B------:R-:W-:Y:S02]  /*0110*/  LOP3.LUT R2, R19, R0, RZ, 0xfc, !PT ;  /* 0x0000000013027212 */ /* 0x000fe400078efcff */
[C---:B------:R-:W-:Y:S01]  /*0120*/  ISETP.LT.AND P2, PT, R3.reuse, 0x10000, !P0 ;  /* 0x000100000300780c */ /* 0x040fe20004741270 */
[--C-:B------:R-:W-:Y:S01]  /*0130*/  IMAD R3, R3, 0x9, R4.reuse ;  /* 0x0000000903037824 */ /* 0x100fe200078e0204 */
[----:B------:R-:W-:Y:S01]  /*0140*/  LOP3.LUT R6, R19, 0x10, R0, 0xfe, !PT ;  /* 0x0000001013067812 */ /* 0x000fe200078efe00 */
[C---:B------:R-:W-:Y:S01]  /*0150*/  IMAD R5, R2.reuse, 0x9, R4 ;  /* 0x0000000902057824 */ /* 0x040fe200078e0204 */
[----:B------:R-:W-:Y:S02]  /*0160*/  LOP3.LUT R7, R19, 0x18, R0, 0xfe, !PT ;  /* 0x0000001813077812 */ /* 0x000fe400078efe00 */
[----:B------:R-:W-:Y:S01]  /*0170*/  ISETP.LT.AND P1, PT, R2, 0x10000, !P0 ;  /* 0x000100000200780c */ /* 0x000fe20004721270 */
[----:B----4-:R-:W-:Y:S01]  /*0180*/  IMAD.WIDE R2, R3, 0x4, R16 ;  /* 0x0000000403027825 */ /* 0x010fe200078e0210 */
[----:B------:R-:W-:-:S02]  /*0190*/  ISETP.LT.AND P6, PT, R6, 0x10000, !P0 ;  /* 0x000100000600780c */ /* 0x000fc400047c1270 */
[----:B------:R-:W-:Y:S02]  /*01a0*/  LOP3.LUT R8, R19, 0x20, R0, 0xfe, !PT ;  /* 0x0000002013087812 */ /* 0x000fe400078efe00 */
[----:B------:R-:W-:Y:S01]  /*01b0*/  ISETP.LT.AND P5, PT, R7, 0x10000, !P0 ;  /* 0x000100000700780c */ /* 0x000fe200047a1270 */
[----:B------:R1:W2:Y:S01]  /*01c0*/  @P2 LDG.E.EL R14, desc[UR6][R2.64] ;  /* 0x00000006020e2981 */ /* 0x0002a2000c2e1900 */
[----:B------:R-:W-:Y:S02]  /*01d0*/  LOP3.LUT R4, R19, 0x28, R0, 0xfe, !PT ;  /* 0x0000002813047812 */ /* 0x000fe400078efe00 */
[----:B------:R-:W-:Y:S02]  /*01e0*/  LOP3.LUT R6, R19, 0x30, R0, 0xfe, !PT ;  /* 0x0000003013067812 */ /* 0x000fe400078efe00 */
[----:B------:R-:W-:Y:S02]  /*01f0*/  LOP3.LUT R7, R19, 0x38, R0, 0xfe, !PT ;  /* 0x0000003813077812 */ /* 0x000fe400078efe00 */
[----:B------:R-:W-:-:S02]  /*0200*/  ISETP.LT.AND P4, PT, R8, 0x10000, !P0 ;  /* 0x000100000800780c */ /* 0x000fc40004781270 */
[----:B------:R-:W-:Y:S02]  /*0210*/  ISETP.LT.AND P3, PT, R4, 0x10000, !P0 ;  /* 0x000100000400780c */ /* 0x000fe40004761270 */
[----:B------:R-:W-:Y:S02]  /*0220*/  ISETP.LT.AND P2, PT, R6, 0x10000, !P0 ;  /* 0x000100000600780c */ /* 0x000fe40004741270 */
[----:B------:R-:W-:Y:S01]  /*0230*/  ISETP.LT.AND P0, PT, R7, 0x10000, !P0 ;  /* 0x000100000700780c */ /* 0x000fe20004701270 */
[C---:B------:R-:W-:Y:S02]  /*0240*/  VIADD R7, R5.reuse, 0x90 ;  /* 0x0000009005077836 */ /* 0x040fe40000000000 */
[C---:B------:R-:W-:Y:S02]  /*0250*/  VIADD R9, R5.reuse, 0xd8 ;  /* 0x000000d805097836 */ /* 0x040fe40000000000 */
[C---:B------:R-:W-:Y:S02]  /*0260*/  VIADD R11, R5.reuse, 0x120 ;  /* 0x00000120050b7836 */ /* 0x040fe40000000000 */
[----:B------:R-:W-:-:S02]  /*0270*/  VIADD R13, R5, 0x168 ;  /* 0x00000168050d7836 */ /* 0x000fc40000000000 */
[C---:B------:R-:W-:Y:S02]  /*0280*/  VIADD R23, R5.reuse, 0x1b0 ;  /* 0x000001b005177836 */ /* 0x040fe40000000000 */
[C---:B------:R-:W-:Y:S02]  /*0290*/  VIADD R25, R5.reuse, 0x1f8 ;  /* 0x000001f805197836 */ /* 0x040fe40000000000 */
[----:B-1----:R-:W-:-:S04]  /*02a0*/  IMAD.WIDE R2, R5, 0x4, R16 ;  /* 0x0000000405027825 */ /* 0x002fc800078e0210 */
[----:B------:R-:W-:-:S04]  /*02b0*/  IMAD.WIDE R4, R7, 0x4, R16 ;  /* 0x0000000407047825 */ /* 0x000fc800078e0210 */
[----:B------:R-:W-:-:S04]  /*02c0*/  IMAD.WIDE R6, R9, 0x4, R16 ;  /* 0x0000000409067825 */ /* 0x000fc800078e0210 */
[----:B------:R-:W-:Y:S01]  /*02d0*/  IMAD.WIDE R8, R11, 0x4, R16 ;  /* 0x000000040b087825 */ /* 0x000fe200078e0210 */
[----:B------:R-:W-:-:S03]  /*02e0*/  CS2R R20, SRZ ;  /* 0x0000000000147805 */ /* 0x000fc6000001ff00 */
[----:B------:R-:W-:-:S03]  /*02f0*/  IMAD.WIDE R10, R13, 0x4, R16 ;  /* 0x000000040d0a7825 */ /* 0x000fc600078e0210 */
[----:B------:R1:W3:Y:S01]  /*0300*/  @P6 LDG.E.EL R20, desc[UR6][R4.64] ;  /* 0x0000000604146981 */ /* 0x0002e2000c2e1900 */
[--C-:B------:R-:W-:Y:S01]  /*0310*/  IMAD.WIDE R12, R23, 0x4, R16.reuse ;  /* 0x00000004170c7825 */ /* 0x100fe200078e0210 */
[----:B------:R-:W-:Y:S02]  /*0320*/  CS2R R22, SRZ ;  /* 0x0000000000167805 */ /* 0x000fe4000001ff00 */
[----:B------:R-:W4:Y:S01]  /*0330*/  @P5 LDG.E.EL R21, desc[UR6][R6.64] ;  /* 0x0000000606155981 */ /* 0x000f22000c2e1900 */
[----:B------:R-:W-:Y:S01]  /*0340*/  IMAD.WIDE R16, R25, 0x4, R16 ;  /* 0x0000000419107825 */ /* 0x000fe200078e0210 */
[----:B------:R-:W-:Y:S02]  /*0350*/  CS2R R24, SRZ ;  /* 0x0000000000187805 */ /* 0x000fe4000001ff00 */
[----:B------:R-:W5:Y:S01]  /*0360*/  @P4 LDG.E.EL R22, desc[UR6][R8.64] ;  /* 0x0000000608164981 */ /* 0x000f62000c2e1900 */
[----:B------:R-:W-:-:S03]  /*0370*/  IMAD.MOV.U32 R26, RZ, RZ, RZ ;  /* 0x000000ffff1a7224 */ /* 0x000fc600078e00ff */
[----:B------:R-:W5:Y:S04]  /*0380*/  @P3 LDG.E.EL R24, desc[UR6][R10.64] ;  /* 0x000000060a183981 */ /* 0x000f68000c2e1900 */
[----:B------:R1:W5:Y:S04]  /*0390*/  @P2 LDG.E.EL R23, desc[UR6][R12.64] ;  /* 0x000000060c172981 */ /* 0x000368000c2e1900 */
[----:B------:R1:W5:Y:S04]  /*03a0*/  @P1 LDG.E.EL R25, desc[UR6][R2.64] ;  /* 0x0000000602191981 */ /* 0x000368000c2e1900 */
[----:B------:R-:W5:Y:S01]  /*03b0*/  @P0 LDG.E.EL R26, desc[UR6][R16.64] ;  /* 0x00000006101a0981 */ /* 0x000f62000c2e1900 */
[----:B------:R-:W1:Y:S01]  /*03c0*/  S2R R27, SR_TID.X ;  /* 0x00000000001b7919 */ /* 0x000e620000002100 */
[----:B------:R-:W1:Y:S01]  /*03d0*/  S2UR UR5, SR_CgaCtaId ;  /* 0x00000000000579c3 */ /* 0x000e620000008800 */
[----:B------:R-:W-:-:S02]  /*03e0*/  UMOV UR4, 0x400 ;  /* 0x0000040000047882 */ /* 0x000fc40000000000 */
[----:B01----:R-:W-:Y:S01]  /*03f0*/  UPRMT UR4, UR5, 0x654, UR4 ;  /* 0x0000065405047896 */ /* 0x003fe20008000004 */
[----:B------:R-:W-:Y:S01]  /*0400*/  IMAD.SHL.U32 R4, R27, 0x40, RZ ;  /* 0x000000401b047824 */ /* 0x000fe200078e00ff */
[----:B------:R-:W-:-:S04]  /*0410*/  SHF.R.U32.HI R5, RZ, 0x4, R27 ;  /* 0x00000004ff057819 */ /* 0x000fc8000001161b */
[----:B------:R-:W-:Y:S02]  /*0420*/  SGXT.U32 R5, R5, 0x3 ;  /* 0x000000030505781a */ /* 0x000fe40000000000 */
[----:B------:R-:W-:-:S04]  /*0430*/  LOP3.LUT R4, R4, 0x3c0, RZ, 0xc0, !PT ;  /* 0x000003c004047812 */ /* 0x000fc800078ec0ff */
[C---:B------:R-:W-:Y:S02]  /*0440*/  LOP3.LUT R5, R4.reuse, R5, RZ, 0xfc, !PT ;  /* 0x0000000504057212 */ /* 0x040fe400078efcff */
[----:B------:R-:W-:-:S05]  /*0450*/  LEA.HI R4, R4, UR4, RZ, 0x1e ;  /* 0x0000000404047c11 */ /* 0x000fca000f8ff0ff */
[----:B------:R-:W-:Y:S01]  /*0460*/  IMAD R13, R5, 0x4, R4 ;  /* 0x00000004050d7824 */ /* 0x000fe200078e0204 */
[C---:B------:R-:W-:Y:S01]  /*0470*/  LOP3.LUT R2, R27.reuse, 0x70, RZ, 0xc0, !PT ;  /* 0x000000701b027812 */ /* 0x040fe200078ec0ff */
[----:B------:R-:W-:-:S04]  /*0480*/  IMAD.SHL.U32 R8, R27, 0x4, RZ ;  /* 0x000000041b087824 */ /* 0x000fc800078e00ff */
[----:B------:R-:W-:Y:S01]  /*0490*/  VIADD R3, R2, UR4 ;  /* 0x0000000402037c36 */ /* 0x000fe20008000000 */
[----:B------:R-:W-:-:S05]  /*04a0*/  LOP3.LUT R8, R8, 0x1fc, RZ, 0xc0, !PT ;  /* 0x000001fc08087812 */ /* 0x000fca00078ec0ff */
[----:B------:R-:W-:Y:S02]  /*04b0*/  IMAD R4, R8, 0x4, R3 ;  /* 0x0000000408047824 */ /* 0x000fe400078e0203 */
[----:B------:R-:W-:Y:S01]  /*04c0*/  IMAD.SHL.U32 R18, R18, 0x4, RZ ;  /* 0x0000000412127824 */ /* 0x000fe200078e00ff */
[----:B------:R-:W0:Y:S04]  /*04d0*/  LDC.64 R2, c[0x0][0x218] ;  /* 0x00008600ff027b82 */ /* 0x000e280000000a00 */
[----:B------:R-:W-:-:S04]  /*04e0*/  LOP3.LUT R18, R19, 0x3c, R18, 0xf8, !PT ;  /* 0x0000003c13127812 */ /* 0x000fc800078ef812 */
[----:B------:R-:W-:-:S04]  /*04f0*/  SHF.R.S32.HI R9, RZ, 0x1f, R18 ;  /* 0x0000001fff097819 */ /* 0x000fc80000011412 */
[----:B------:R-:W-:-:S04]  /*0500*/  LEA.HI R9, R9, R18, RZ, 0x8 ;  /* 0x0000001209097211 */ /* 0x000fc800078f40ff */
[----:B------:R-:W-:Y:S02]  /*0510*/  LOP3.LUT R11, R9, 0xffffff00, RZ, 0xc0, !PT ;  /* 0xffffff00090b7812 */ /* 0x000fe400078ec0ff */
[----:B------:R-:W-:Y:S02]  /*0520*/  SHF.R.S32.HI R10, RZ, 0x8, R9 ;  /* 0x00000008ff0a7819 */ /* 0x000fe40000011409 */
[C---:B------:R-:W-:Y:S01]  /*0530*/  ISETP.GE.AND P0, PT, R18.reuse, 0x10000, PT ;  /* 0x000100001200780c */ /* 0x040fe20003f06270 */
[----:B------:R-:W-:Y:S01]  /*0540*/  IMAD.IADD R11, R18, 0x1, -R11 ;  /* 0x00000001120b7824 */ /* 0x000fe200078e0a0b */
[----:B------:R-:W-:Y:S02]  /*0550*/  LOP3.LUT R9, R15, R0, RZ, 0xfc, !PT ;  /* 0x000000000f097212 */ /* 0x000fe400078efcff */
[----:B------:R-:W-:Y:S01]  /*0560*/  LOP3.LUT R0, R15, 0x8, R0, 0xfe, !PT ;  /* 0x000000080f007812 */ /* 0x000fe200078efe00 */
[----:B------:R-:W-:Y:S01]  /*0570*/  IMAD R12, R10, 0x900, R11 ;  /* 0x000009000a0c7824 */ /* 0x000fe200078e020b */
[----:B------:R-:W-:-:S02]  /*0580*/  ISETP.LT.AND P1, PT, R9, 0x9, !P0 ;  /* 0x000000090900780c */ /* 0x000fc40004721270 */
[----:B------:R-:W-:Y:S01]  /*0590*/  ISETP.LT.AND P0, PT, R0, 0x9, !P0 ;  /* 0x000000090000780c */ /* 0x000fe20004701270 */
[----:B------:R-:W-:-:S04]  /*05a0*/  IMAD R11, R9, 0x100, R12 ;  /* 0x00000100090b7824 */ /* 0x000fc800078e020c */
[----:B0-----:R-:W-:Y:S01]  /*05b0*/  IMAD.WIDE R10, R11, 0x4, R2 ;  /* 0x000000040b0a7825 */ /* 0x001fe200078e0202 */
[----:B--2---:R-:W-:Y:S04]  /*05c0*/  STS [R13+0x20], R14 ;  /* 0x0000200e0d007388 */ /* 0x004fe80000000800 */
[----:B---3--:R-:W-:Y:S04]  /*05d0*/  STS [R13+0x40], R20 ;  /* 0x000040140d007388 */ /* 0x008fe80000000800 */
[----:B----4-:R-:W-:Y:S04]  /*05e0*/  STS [R13+0x60], R21 ;  /* 0x000060150d007388 */ /* 0x010fe80000000800 */
[----:B-----5:R-:W-:Y:S04]  /*05f0*/  STS [R13+0x80], R22 ;  /* 0x000080160d007388 */ /* 0x020fe80000000800 */
[----:B------:R-:W-:Y:S04]  /*0600*/  STS [R13+0xa0], R24 ;  /* 0x0000a0180d007388 */ /* 0x000fe80000000800 */
[----:B------:R-:W-:Y:S04]  /*0610*/  STS [R13+0xc0], R23 ;  /* 0x0000c0170d007388 */ /* 0x000fe80000000800 */
[----:B------:R-:W-:Y:S04]  /*0620*/  STS [R13], R25 ;  /* 0x000000190d007388 */ /* 0x000fe80000000800 */
[----:B------:R0:W-:Y:S01]  /*0630*/  STS [R13+0xe0], R26 ;  /* 0x0000e01a0d007388 */ /* 0x0001e20000000800 */
[----:B------:R-:W-:Y:S06]  /*0640*/  BAR.SYNC.DEFER_BLOCKING 0x0 ;  /* 0x0000000000007b1d */ /* 0x000fec0000010000 */
[----:B------:R-:W1:Y:S01]  /*0650*/  LDS.128 R4, [R4] ;  /* 0x0000000004047984 */ /* 0x000e620000000c00 */
[----:B0-----:R-:W-:-:S04]  /*0660*/  LOP3.LUT R13, R8, 0x200, RZ, 0xfc, !PT ;  /* 0x00000200080d7812 */ /* 0x001fc800078efcff */
[----:B------:R-:W-:-:S04]  /*0670*/  SHF.R.U32.HI R13, RZ, 0x2, R13 ;  /* 0x00000002ff0d7819 */ /* 0x000fc8000001160d */
[----:B------:R-:W-:-:S05]  /*0680*/  LOP3.LUT R13, R13, 0xf0, RZ, 0xc0, !PT ;  /* 0x000000f00d0d7812 */ /* 0x000fca00078ec0ff */
[----:B------:R-:W-:-:S04]  /*0690*/  VIADD R13, R13, UR4 ;  /* 0x000000040d0d7c36 */ /* 0x000fc80008000000 */
[----:B------:R-:W-:Y:S01]  /*06a0*/  IMAD R13, R8, 0x4, R13 ;  /* 0x00000004080d7824 */ /* 0x000fe200078e020d */
[----:B-1----:R0:W-:Y:S02]  /*06b0*/  @P1 STG.E.128 desc[UR6][R10.64], R4 ;  /* 0x000000040a001986 */ /* 0x0021e4000c101d06 */
[----:B0-----:R-:W-:Y:S05]  /*06c0*/  @!P0 EXIT ;  /* 0x000000000000894d */ /* 0x001fea0003800000 */
[----:B0-----:R-:W0:Y:S01]  /*06d0*/  LDS.128 R8, [R13+0x800] ;  /* 0x000800000d087984 */ /* 0x001e220000000c00 */
[----:B------:R-:W-:-:S04]  /*06e0*/  IMAD R5, R0, 0x100, R12 ;  /* 0x0000010000057824 */ /* 0x000fc800078e020c */
[----:B------:R-:W-:-:S05]  /*06f0*/  IMAD.WIDE R2, R5, 0x4, R2 ;  /* 0x0000000405027825 */ /* 0x000fca00078e0202 */
[----:B0-----:R-:W-:Y:S01]  /*0700*/  STG.E.128 desc[UR6][R2.64], R8 ;  /* 0x0000000802007986 */ /* 0x001fe2000c101d06 */
[----:B------:R-:W-:Y:S05]  /*0710*/  EXIT ;  /* 0x000000000000794d */ /* 0x000fea0003800000 */
.L_x_0:
[----:B------:R-:W-:-:S00]  /*0720*/  BRA `(.L_x_0) ;  /* 0xfffffffc00fc7947 */ /* 0x000fc0000383ffff */
[----:B------:R-:W-:-:S00]  /*0730*/  NOP ;  /* 0x0000000000007918 */ /* 0x000fc00000000000 */
        /* <DEDUP_REMOVED lines=12> */
.L_x_1:


//--------------------- .nv.shared.triton_poi_fused_convolution_13 --------------------------
	.section	.nv.shared.triton_poi_fused_convolution_13,"aw",@nobits
	.sectionflags	@""
	.align	16
	.zero		1024


//--------------------- .nv.constant0.triton_poi_fused_convolution_13 --------------------------
	.section	.nv.constant0.triton_poi_fused_convolution_13,"a",@progbits
	.sectionflags	@""
	.align	4
.nv.constant0.triton_poi_fused_convolution_13:
	.zero		552
